//
// Generated by NVIDIA NVVM Compiler
//
// Compiler Build ID: CL-36424714
// Cuda compilation tools, release 13.0, V13.0.88
// Based on NVVM 20.0.0
//

.version 9.0
.target sm_100
.address_size 64

	// .globl	_Z20SigmoidForwardKernelPKfPfi

.visible .entry _Z20SigmoidForwardKernelPKfPfi(
	.param .u64 .ptr .align 1 _Z20SigmoidForwardKernelPKfPfi_param_0,
	.param .u64 .ptr .align 1 _Z20SigmoidForwardKernelPKfPfi_param_1,
	.param .u32 _Z20SigmoidForwardKernelPKfPfi_param_2
)
{
	.reg .pred 	%p<2>;
	.reg .b32 	%r<8>;
	.reg .b32 	%f<15>;
	.reg .b64 	%rd<7>;

	ld.param.u64 	%rd1, [_Z20SigmoidForwardKernelPKfPfi_param_0];
	ld.param.u64 	%rd2, [_Z20SigmoidForwardKernelPKfPfi_param_1];
	ld.param.u32 	%r2, [_Z20SigmoidForwardKernelPKfPfi_param_2];
	mov.u32 	%r3, %ntid.x;
	mov.u32 	%r4, %ctaid.x;
	mov.u32 	%r5, %tid.x;
	mad.lo.s32 	%r1, %r3, %r4, %r5;
	setp.ge.s32 	%p1, %r1, %r2;
	@%p1 bra 	$L__BB0_2;
	cvta.to.global.u64 	%rd4, %rd2;
	mul.wide.s32 	%rd5, %r1, 4;
	add.s64 	%rd3, %rd1, %rd5;
	// begin inline asm
	ld.global.nc.f32 %f1, [%rd3];
	// end inline asm
	fma.rn.f32 	%f2, %f1, 0fBBBB989D, 0f3F000000;
	cvt.sat.f32.f32 	%f3, %f2;
	mov.f32 	%f4, 0f4B400001;
	mov.f32 	%f5, 0f437C0000;
	fma.rm.f32 	%f6, %f3, %f5, %f4;
	add.f32 	%f7, %f6, 0fCB40007F;
	neg.f32 	%f8, %f7;
	fma.rn.f32 	%f9, %f1, 0fBFB8AA3B, %f8;
	fma.rn.f32 	%f10, %f1, 0fB2A57060, %f9;
	mov.b32 	%r6, %f6;
	shl.b32 	%r7, %r6, 23;
	mov.b32 	%f11, %r7;
	ex2.approx.ftz.f32 	%f12, %f10;
	fma.rn.f32 	%f13, %f12, %f11, 0f3F800000;
	rcp.rn.f32 	%f14, %f13;
	add.s64 	%rd6, %rd4, %rd5;
	st.global.f32 	[%rd6], %f14;
$L__BB0_2:
	ret;

}


// ===== COMPILED SASS (sm_100) =====

	.target	sm_100

	.elftype	@"ET_EXEC"


//--------------------- .note.nv.tkinfo           --------------------------
	.section	.note.nv.tkinfo,"",@"SHT_NOTE"
	.sectionflags	@"SHF_NOTE_NV_TKINFO"
	.tkinfo
        /*0018*/ 	.word	0x00000002
        /*0030*/ 	.string	""
        /*0030*/ 	.string	"ptxas"
        /*0030*/ 	.string	"Cuda compilation tools, release 13.0, V13.0.88"
        /*0030*/ 	.string	"Build cuda_13.0.r13.0/compiler.36424714_0"
        /*0030*/ 	.string	"-arch sm_100 -m 64 "



//--------------------- .note.nv.cuinfo           --------------------------
	.section	.note.nv.cuinfo,"",@"SHT_NOTE"
	.sectionflags	@"SHF_NOTE_NV_CUINFO"
        /*0018*/ 	.short	0x0002
        /*001a*/ 	.short	0x0064
        /*001c*/ 	.short	0x0082
	.zero		2


//--------------------- .nv.info                  --------------------------
	.section	.nv.info,"",@"SHT_CUDA_INFO"
	.align	4


	//----- nvinfo : EIATTR_REGCOUNT
	.align		4
        /*0000*/ 	.byte	0x04, 0x2f
        /*0002*/ 	.short	(.L_1 - .L_0)
	.align		4
.L_0:
        /*0004*/ 	.word	index@(_Z20SigmoidForwardKernelPKfPfi)
        /*0008*/ 	.word	0x0000000e


	//----- nvinfo : EIATTR_FRAME_SIZE
	.align		4
.L_1:
        /*000c*/ 	.byte	0x04, 0x11
        /*000e*/ 	.short	(.L_3 - .L_2)
	.align		4
.L_2:
        /*0010*/ 	.word	index@($__internal_0_$__cuda_sm20_rcp_rn_f32_slowpath)
        /*0014*/ 	.word	0x00000000


	//----- nvinfo : EIATTR_FRAME_SIZE
	.align		4
.L_3:
        /*0018*/ 	.byte	0x04, 0x11
        /*001a*/ 	.short	(.L_5 - .L_4)
	.align		4
.L_4:
        /*001c*/ 	.word	index@(_Z20SigmoidForwardKernelPKfPfi)
        /*0020*/ 	.word	0x00000000


	//----- nvinfo : EIATTR_MIN_STACK_SIZE
	.align		4
.L_5:
        /*0024*/ 	.byte	0x04, 0x12
        /*0026*/ 	.short	(.L_7 - .L_6)
	.align		4
.L_6:
        /*0028*/ 	.word	index@(_Z20SigmoidForwardKernelPKfPfi)
        /*002c*/ 	.word	0x00000000
.L_7:


//--------------------- .nv.compat                --------------------------
	.section	.nv.compat,"",@"SHT_CUDA_COMPAT_INFO"
	.align	4
        /*0000*/ 	.byte	0x02, 0x09, 0x00, 0x00, 0x02, 0x02, 0x01, 0x00, 0x02, 0x05, 0x05, 0x00, 0x03, 0x07, 0x01, 0x01
        /*0010*/ 	.byte	0x02, 0x03, 0x00, 0x00, 0x02, 0x06, 0x01, 0x00, 0x04, 0x0b, 0x08, 0x00, 0x09, 0x00, 0x00, 0x00
        /*0020*/ 	.byte	0x00, 0x00, 0x00, 0x00


//--------------------- .nv.info._Z20SigmoidForwardKernelPKfPfi --------------------------
	.section	.nv.info._Z20SigmoidForwardKernelPKfPfi,"",@"SHT_CUDA_INFO"
	.sectionflags	@""
	.align	4


	//----- nvinfo : EIATTR_CUDA_API_VERSION
	.align		4
        /*0000*/ 	.byte	0x04, 0x37
        /*0002*/ 	.short	(.L_9 - .L_8)
.L_8:
        /*0004*/ 	.word	0x00000082


	//----- nvinfo : EIATTR_KPARAM_INFO
	.align		4
.L_9:
        /*0008*/ 	.byte	0x04, 0x17
        /*000a*/ 	.short	(.L_11 - .L_10)
.L_10:
        /*000c*/ 	.word	0x00000000
        /*0010*/ 	.short	0x0002
        /*0012*/ 	.short	0x0010
        /*0014*/ 	.byte	0x00, 0xf0, 0x11, 0x00


	//----- nvinfo : EIATTR_KPARAM_INFO
	.align		4
.L_11:
        /*0018*/ 	.byte	0x04, 0x17
        /*001a*/ 	.short	(.L_13 - .L_12)
.L_12:
        /*001c*/ 	.word	0x00000000
        /*0020*/ 	.short	0x0001
        /*0022*/ 	.short	0x0008
        /*0024*/ 	.byte	0x00, 0xf5, 0x21, 0x00


	//----- nvinfo : EIATTR_KPARAM_INFO
	.align		4
.L_13:
        /*0028*/ 	.byte	0x04, 0x17
        /*002a*/ 	.short	(.L_15 - .L_14)
.L_14:
        /*002c*/ 	.word	0x00000000
        /*0030*/ 	.short	0x0000
        /*0032*/ 	.short	0x0000
        /*0034*/ 	.byte	0x00, 0xf5, 0x21, 0x00


	//----- nvinfo : EIATTR_SPARSE_MMA_MASK
	.align		4
.L_15:
        /*0038*/ 	.byte	0x03, 0x50
        /*003a*/ 	.short	0x0000


	//----- nvinfo : EIATTR_MAXREG_COUNT
	.align		4
        /*003c*/ 	.byte	0x03, 0x1b
        /*003e*/ 	.short	0x00ff


	//----- nvinfo : EIATTR_MERCURY_ISA_VERSION
	.align		4
        /*0040*/ 	.byte	0x03, 0x5f
        /*0042*/ 	.short	0x0101


	//----- nvinfo : EIATTR_VRC_CTA_INIT_COUNT
	.align		4
        /*0044*/ 	.byte	0x02, 0x4a
	.zero		1
	.zero		1


	//----- nvinfo : EIATTR_EXIT_INSTR_OFFSETS
	.align		4
        /*0048*/ 	.byte	0x04, 0x1c
        /*004a*/ 	.short	(.L_17 - .L_16)


	//   ....[0]....
.L_16:
        /*004c*/ 	.word	0x00000070


	//   ....[1]....
        /*0050*/ 	.word	0x00000260


	//----- nvinfo : EIATTR_CRS_STACK_SIZE
	.align		4
.L_17:
        /*0054*/ 	.byte	0x04, 0x1e
        /*0056*/ 	.short	(.L_19 - .L_18)
.L_18:
        /*0058*/ 	.word	0x00000000


	//----- nvinfo : EIATTR_CBANK_PARAM_SIZE
	.align		4
.L_19:
        /*005c*/ 	.byte	0x03, 0x19
        /*005e*/ 	.short	0x0014


	//----- nvinfo : EIATTR_PARAM_CBANK
	.align		4
        /*0060*/ 	.byte	0x04, 0x0a
        /*0062*/ 	.short	(.L_21 - .L_20)
	.align		4
.L_20:
        /*0064*/ 	.word	index@(.nv.constant0._Z20SigmoidForwardKernelPKfPfi)
        /*0068*/ 	.short	0x0380
        /*006a*/ 	.short	0x0014


	//----- nvinfo : EIATTR_SW_WAR
	.align		4
.L_21:
        /*006c*/ 	.byte	0x04, 0x36
        /*006e*/ 	.short	(.L_23 - .L_22)
.L_22:
        /*0070*/ 	.word	0x00000008
.L_23:


//--------------------- .nv.callgraph             --------------------------
	.section	.nv.callgraph,"",@"SHT_CUDA_CALLGRAPH"
	.align	4
	.sectionentsize	8
	.align		4
        /*0000*/ 	.word	0x00000000
	.align		4
        /*0004*/ 	.word	0xffffffff
	.align		4
        /*0008*/ 	.word	0x00000000
	.align		4
        /*000c*/ 	.word	0xfffffffe
	.align		4
        /*0010*/ 	.word	0x00000000
	.align		4
        /*0014*/ 	.word	0xfffffffd
	.align		4
        /*0018*/ 	.word	0x00000000
	.align		4
        /*001c*/ 	.word	0xfffffffc


//--------------------- .text._Z20SigmoidForwardKernelPKfPfi --------------------------
	.section	.text._Z20SigmoidForwardKernelPKfPfi,"ax",@progbits
	.align	128
        .global         _Z20SigmoidForwardKernelPKfPfi
        .type           _Z20SigmoidForwardKernelPKfPfi,@function
        .size           _Z20SigmoidForwardKernelPKfPfi,(.L_x_8 - _Z20SigmoidForwardKernelPKfPfi)
        .other          _Z20SigmoidForwardKernelPKfPfi,@"STO_CUDA_ENTRY STV_DEFAULT"
_Z20SigmoidForwardKernelPKfPfi:
.text._Z20SigmoidForwardKernelPKfPfi:
[----:B------:R-:W-:Y:S01]  /*0000*/  LDC R1, c[0x0][0x37c] ;  /* 0x0000df00ff017b82 */ /* 0x000fe20000000800 */
[----:B------:R-:W0:Y:S01]  /*0010*/  S2R R3, SR_CTAID.X ;  /* 0x0000000000037919 */ /* 0x000e220000002500 */
[----:B------:R-:W0:Y:S01]  /*0020*/  LDCU UR4, c[0x0][0x360] ;  /* 0x00006c00ff0477ac */ /* 0x000e220008000800 */
[----:B------:R-:W0:Y:S01]  /*0030*/  S2R R0, SR_TID.X ;  /* 0x0000000000007919 */ /* 0x000e220000002100 */
[----:B------:R-:W1:Y:S01]  /*0040*/  LDCU UR5, c[0x0][0x390] ;  /* 0x00007200ff0577ac */ /* 0x000e620008000800 */
[----:B0-----:R-:W-:-:S05]  /*0050*/  IMAD R3, R3, UR4, R0 ;  /* 0x0000000403037c24 */ /* 0x001fca000f8e0200 */
[----:B-1----:R-:W-:-:S13]  /*0060*/  ISETP.GE.AND P0, PT, R3, UR5, PT ;  /* 0x0000000503007c0c */ /* 0x002fda000bf06270 */
[----:B------:R-:W-:Y:S05]  /*0070*/  @P0 EXIT ;  /* 0x000000000000094d */ /* 0x000fea0003800000 */
[----:B------:R-:W0:Y:S01]  /*0080*/  LDC.64 R4, c[0x0][0x380] ;  /* 0x0000e000ff047b82 */ /* 0x000e220000000a00 */
[----:B------:R-:W1:Y:S01]  /*0090*/  LDCU.64 UR4, c[0x0][0x358] ;  /* 0x00006b00ff0477ac */ /* 0x000e620008000a00 */
[----:B0-----:R-:W-:-:S06]  /*00a0*/  IMAD.WIDE R4, R3, 0x4, R4 ;  /* 0x0000000403047825 */ /* 0x001fcc00078e0204 */
[----:B-1----:R-:W2:Y:S01]  /*00b0*/  LDG.E.CONSTANT R4, desc[UR4][R4.64] ;  /* 0x0000000404047981 */ /* 0x002ea2000c1e9900 */
[----:B------:R-:W-:Y:S01]  /*00c0*/  IMAD.MOV.U32 R7, RZ, RZ, 0x3bbb989d ;  /* 0x3bbb989dff077424 */ /* 0x000fe200078e00ff */
[----:B------:R-:W-:Y:S01]  /*00d0*/  BSSY.RECONVERGENT B0, `(.L_x_0) ;  /* 0x0000015000007945 */ /* 0x000fe20003800200 */
[----:B------:R-:W-:Y:S02]  /*00e0*/  IMAD.MOV.U32 R9, RZ, RZ, 0x437c0000 ;  /* 0x437c0000ff097424 */ /* 0x000fe400078e00ff */
[----:B--2---:R-:W-:-:S04]  /*00f0*/  FFMA.SAT R0, R4, -R7, 0.5 ;  /* 0x3f00000004007423 */ /* 0x004fc80000002807 */
[----:B------:R-:W-:-:S04]  /*0100*/  FFMA.RM R0, R0, R9, 12582913 ;  /* 0x4b40000100007423 */ /* 0x000fc80000004009 */
[C---:B------:R-:W-:Y:S01]  /*0110*/  FADD R7, R0.reuse, -12583039 ;  /* 0xcb40007f00077421 */ /* 0x040fe20000000000 */
[----:B------:R-:W-:-:S03]  /*0120*/  SHF.L.U32 R0, R0, 0x17, RZ ;  /* 0x0000001700007819 */ /* 0x000fc600000006ff */
[----:B------:R-:W-:-:S04]  /*0130*/  FFMA R7, R4, -1.4426950216293334961, -R7 ;  /* 0xbfb8aa3b04077823 */ /* 0x000fc80000000807 */
[----:B------:R-:W-:-:S06]  /*0140*/  FFMA R7, R4, -1.925963033500011079e-08, R7 ;  /* 0xb2a5706004077823 */ /* 0x000fcc0000000007 */
[----:B------:R-:W0:Y:S02]  /*0150*/  MUFU.EX2 R7, R7 ;  /* 0x0000000700077308 */ /* 0x000e240000000800 */
[----:B0-----:R-:W-:-:S04]  /*0160*/  FFMA R0, R0, R7, 1 ;  /* 0x3f80000000007423 */ /* 0x001fc80000000007 */
[----:B------:R-:W-:-:S05]  /*0170*/  VIADD R2, R0, 0x1800000 ;  /* 0x0180000000027836 */ /* 0x000fca0000000000 */
[----:B------:R-:W-:-:S04]  /*0180*/  LOP3.LUT R2, R2, 0x7f800000, RZ, 0xc0, !PT ;  /* 0x7f80000002027812 */ /* 0x000fc800078ec0ff */
[----:B------:R-:W-:-:S13]  /*0190*/  ISETP.GT.U32.AND P0, PT, R2, 0x1ffffff, PT ;  /* 0x01ffffff0200780c */ /* 0x000fda0003f04070 */
[----:B------:R-:W-:Y:S05]  /*01a0*/  @P0 BRA `(.L_x_1) ;  /* 0x00000000000c0947 */ /* 0x000fea0003800000 */
[----:B------:R-:W-:-:S07]  /*01b0*/  MOV R4, 0x1d0 ;  /* 0x000001d000047802 */ /* 0x000fce0000000f00 */
[----:B------:R-:W-:Y:S05]  /*01c0*/  CALL.REL.NOINC `($__internal_0_$__cuda_sm20_rcp_rn_f32_slowpath) ;  /* 0x0000000000287944 */ /* 0x000fea0003c00000 */
[----:B------:R-:W-:Y:S05]  /*01d0*/  BRA `(.L_x_2) ;  /* 0x0000000000107947 */ /* 0x000fea0003800000 */
.L_x_1:
[----:B------:R-:W0:Y:S02]  /*01e0*/  MUFU.RCP R7, R0 ;  /* 0x0000000000077308 */ /* 0x000e240000001000 */
[----:B0-----:R-:W-:-:S04]  /*01f0*/  FFMA R2, R0, R7, -1 ;  /* 0xbf80000000027423 */ /* 0x001fc80000000007 */
[----:B------:R-:W-:-:S04]  /*0200*/  FADD.FTZ R2, -R2, -RZ ;  /* 0x800000ff02027221 */ /* 0x000fc80000010100 */
[----:B------:R-:W-:-:S07]  /*0210*/  FFMA R7, R7, R2, R7 ;  /* 0x0000000207077223 */ /* 0x000fce0000000007 */
.L_x_2:
[----:B------:R-:W-:Y:S05]  /*0220*/  BSYNC.RECONVERGENT B0 ;  /* 0x0000000000007941 */ /* 0x000fea0003800200 */
.L_x_0:
[----:B------:R-:W0:Y:S02]  /*0230*/  LDC.64 R4, c[0x0][0x388] ;  /* 0x0000e200ff047b82 */ /* 0x000e240000000a00 */
[----:B0-----:R-:W-:-:S05]  /*0240*/  IMAD.WIDE R2, R3, 0x4, R4 ;  /* 0x0000000403027825 */ /* 0x001fca00078e0204 */
[----:B------:R-:W-:Y:S01]  /*0250*/  STG.E desc[UR4][R2.64], R7 ;  /* 0x0000000702007986 */ /* 0x000fe2000c101904 */
[----:B------:R-:W-:Y:S05]  /*0260*/  EXIT ;  /* 0x000000000000794d */ /* 0x000fea0003800000 */
        .weak           $__internal_0_$__cuda_sm20_rcp_rn_f32_slowpath
        .type           $__internal_0_$__cuda_sm20_rcp_rn_f32_slowpath,@function
        .size           $__internal_0_$__cuda_sm20_rcp_rn_f32_slowpath,(.L_x_8 - $__internal_0_$__cuda_sm20_rcp_rn_f32_slowpath)
$__internal_0_$__cuda_sm20_rcp_rn_f32_slowpath:
[----:B------:R-:W-:Y:S01]  /*0270*/  IMAD.SHL.U32 R2, R0, 0x2, RZ ;  /* 0x0000000200027824 */ /* 0x000fe200078e00ff */
[----:B------:R-:W-:Y:S04]  /*0280*/  BSSY.RECONVERGENT B1, `(.L_x_3) ;  /* 0x0000030000017945 */ /* 0x000fe80003800200 */
[----:B------:R-:W-:-:S04]  /*0290*/  SHF.R.U32.HI R2, RZ, 0x18, R2 ;  /* 0x00000018ff027819 */ /* 0x000fc80000011602 */
[----:B------:R-:W-:-:S13]  /*02a0*/  ISETP.NE.U32.AND P0, PT, R2, RZ, PT ;  /* 0x000000ff0200720c */ /* 0x000fda0003f05070 */
[----:B------:R-:W-:Y:S05]  /*02b0*/  @P0 BRA `(.L_x_4) ;  /* 0x0000000000280947 */ /* 0x000fea0003800000 */
[----:B------:R-:W-:-:S04]  /*02c0*/  SHF.L.U32 R2, R0, 0x1, RZ ;  /* 0x0000000100027819 */ /* 0x000fc800000006ff */
[----:B------:R-:W-:-:S13]  /*02d0*/  ISETP.NE.AND P0, PT, R2, RZ, PT ;  /* 0x000000ff0200720c */ /* 0x000fda0003f05270 */
[----:B------:R-:W-:Y:S01]  /*02e0*/  @P0 FFMA R6, R0, 1.84467440737095516160e+19, RZ ;  /* 0x5f80000000060823 */ /* 0x000fe200000000ff */
[----:B------:R-:W-:Y:S08]  /*02f0*/  @!P0 MUFU.RCP R5, R0 ;  /* 0x0000000000058308 */ /* 0x000ff00000001000 */
[----:B------:R-:W0:Y:S02]  /*0300*/  @P0 MUFU.RCP R7, R6 ;  /* 0x0000000600070308 */ /* 0x000e240000001000 */
[----:B0-----:R-:W-:-:S04]  /*0310*/  @P0 FFMA R2, R6, R7, -1 ;  /* 0xbf80000006020423 */ /* 0x001fc80000000007 */
[----:B------:R-:W-:-:S04]  /*0320*/  @P0 FADD.FTZ R2, -R2, -RZ ;  /* 0x800000ff02020221 */ /* 0x000fc80000010100 */
[----:B------:R-:W-:-:S04]  /*0330*/  @P0 FFMA R2, R7, R2, R7 ;  /* 0x0000000207020223 */ /* 0x000fc80000000007 */
[----:B------:R-:W-:Y:S01]  /*0340*/  @P0 FFMA R5, R2, 1.84467440737095516160e+19, RZ ;  /* 0x5f80000002050823 */ /* 0x000fe200000000ff */
[----:B------:R-:W-:Y:S06]  /*0350*/  BRA `(.L_x_5) ;  /* 0x0000000000887947 */ /* 0x000fec0003800000 */
.L_x_4:
[----:B------:R-:W-:-:S05]  /*0360*/  VIADD R5, R2, 0xffffff03 ;  /* 0xffffff0302057836 */ /* 0x000fca0000000000 */
[----:B------:R-:W-:-:S13]  /*0370*/  ISETP.GT.U32.AND P0, PT, R5, 0x1, PT ;  /* 0x000000010500780c */ /* 0x000fda0003f04070 */
[----:B------:R-:W-:Y:S05]  /*0380*/  @P0 BRA `(.L_x_6) ;  /* 0x0000000000780947 */ /* 0x000fea0003800000 */
[----:B------:R-:W-:Y:S01]  /*0390*/  LOP3.LUT R6, R0, 0x7fffff, RZ, 0xc0, !PT ;  /* 0x007fffff00067812 */ /* 0x000fe200078ec0ff */
[----:B------:R-:W-:-:S03]  /*03a0*/  IMAD.MOV.U32 R10, RZ, RZ, 0x3 ;  /* 0x00000003ff0a7424 */ /* 0x000fc600078e00ff */
[----:B------:R-:W-:Y:S02]  /*03b0*/  LOP3.LUT R6, R6, 0x3f800000, RZ, 0xfc, !PT ;  /* 0x3f80000006067812 */ /* 0x000fe400078efcff */
[----:B------:R-:W-:Y:S02]  /*03c0*/  SHF.L.U32 R11, R10, R5, RZ ;  /* 0x000000050a0b7219 */ /* 0x000fe400000006ff */
[----:B------:R-:W0:Y:S02]  /*03d0*/  MUFU.RCP R7, R6 ;  /* 0x0000000600077308 */ /* 0x000e240000001000 */
[----:B0-----:R-:W-:-:S04]  /*03e0*/  FFMA R8, R6, R7, -1 ;  /* 0xbf80000006087423 */ /* 0x001fc80000000007 */
[----:B------:R-:W-:-:S04]  /*03f0*/  FADD.FTZ R8, -R8, -RZ ;  /* 0x800000ff08087221 */ /* 0x000fc80000010100 */
[CCC-:B------:R-:W-:Y:S01]  /*0400*/  FFMA.RM R9, R7.reuse, R8.reuse, R7.reuse ;  /* 0x0000000807097223 */ /* 0x1c0fe20000004007 */
[----:B------:R-:W-:-:S04]  /*0410*/  FFMA.RP R8, R7, R8, R7 ;  /* 0x0000000807087223 */ /* 0x000fc80000008007 */
[C---:B------:R-:W-:Y:S02]  /*0420*/  LOP3.LUT R7, R9.reuse, 0x7fffff, RZ, 0xc0, !PT ;  /* 0x007fffff09077812 */ /* 0x040fe400078ec0ff */
[----:B------:R-:W-:Y:S02]  /*0430*/  FSETP.NEU.FTZ.AND P0, PT, R9, R8, PT ;  /* 0x000000080900720b */ /* 0x000fe40003f1d000 */
[----:B------:R-:W-:Y:S02]  /*0440*/  LOP3.LUT R8, R7, 0x800000, RZ, 0xfc, !PT ;  /* 0x0080000007087812 */ /* 0x000fe400078efcff */
[----:B------:R-:W-:Y:S02]  /*0450*/  SEL R7, RZ, 0xffffffff, !P0 ;  /* 0xffffffffff077807 */ /* 0x000fe40004000000 */
[----:B------:R-:W-:Y:S02]  /*0460*/  LOP3.LUT R6, R11, R8, RZ, 0xc0, !PT ;  /* 0x000000080b067212 */ /* 0x000fe400078ec0ff */
[----:B------:R-:W-:-:S02]  /*0470*/  IADD3 R7, PT, PT, -R7, RZ, RZ ;  /* 0x000000ff07077210 */ /* 0x000fc40007ffe1ff */
[-C--:B------:R-:W-:Y:S02]  /*0480*/  SHF.R.U32.HI R6, RZ, R5.reuse, R6 ;  /* 0x00000005ff067219 */ /* 0x080fe40000011606 */
[----:B------:R-:W-:Y:S02]  /*0490*/  LOP3.LUT P1, RZ, R7, R5, R8, 0xf8, !PT ;  /* 0x0000000507ff7212 */ /* 0x000fe4000782f808 */
[C---:B------:R-:W-:Y:S02]  /*04a0*/  LOP3.LUT P0, RZ, R6.reuse, 0x1, RZ, 0xc0, !PT ;  /* 0x0000000106ff7812 */ /* 0x040fe4000780c0ff */
[----:B------:R-:W-:-:S04]  /*04b0*/  LOP3.LUT P2, RZ, R6, 0x2, RZ, 0xc0, !PT ;  /* 0x0000000206ff7812 */ /* 0x000fc8000784c0ff */
[----:B------:R-:W-:Y:S02]  /*04c0*/  PLOP3.LUT P0, PT, P0, P1, P2, 0xe0, 0x0 ;  /* 0x000000000000781c */ /* 0x000fe40000703c20 */
[----:B------:R-:W-:Y:S02]  /*04d0*/  LOP3.LUT P1, RZ, R0, 0x7fffff, RZ, 0xc0, !PT ;  /* 0x007fffff00ff7812 */ /* 0x000fe4000782c0ff */
[----:B------:R-:W-:-:S05]  /*04e0*/  SEL R5, RZ, 0x1, !P0 ;  /* 0x00000001ff057807 */ /* 0x000fca0004000000 */
[----:B------:R-:W-:-:S05]  /*04f0*/  IMAD.MOV R5, RZ, RZ, -R5 ;  /* 0x000000ffff057224 */ /* 0x000fca00078e0a05 */
[----:B------:R-:W-:Y:S02]  /*0500*/  ISETP.GE.AND P0, PT, R5, RZ, PT ;  /* 0x000000ff0500720c */ /* 0x000fe40003f06270 */
[----:B------:R-:W-:-:S04]  /*0510*/  IADD3 R5, PT, PT, R2, -0xfc, RZ ;  /* 0xffffff0402057810 */ /* 0x000fc80007ffe0ff */
[----:B------:R-:W-:-:S07]  /*0520*/  SHF.R.U32.HI R5, RZ, R5, R8 ;  /* 0x00000005ff057219 */ /* 0x000fce0000011608 */
[----:B------:R-:W-:-:S05]  /*0530*/  @!P0 VIADD R5, R5, 0x1 ;  /* 0x0000000105058836 */ /* 0x000fca0000000000 */
[----:B------:R-:W-:-:S04]  /*0540*/  @!P1 SHF.L.U32 R5, R5, 0x1, RZ ;  /* 0x0000000105059819 */ /* 0x000fc800000006ff */
[----:B------:R-:W-:Y:S01]  /*0550*/  LOP3.LUT R5, R5, 0x80000000, R0, 0xf8, !PT ;  /* 0x8000000005057812 */ /* 0x000fe200078ef800 */
[----:B------:R-:W-:Y:S06]  /*0560*/  BRA `(.L_x_5) ;  /* 0x0000000000047947 */ /* 0x000fec0003800000 */
.L_x_6:
[----:B------:R0:W1:Y:S02]  /*0570*/  MUFU.RCP R5, R0 ;  /* 0x0000000000057308 */ /* 0x0000640000001000 */
.L_x_5:
[----:B------:R-:W-:Y:S05]  /*0580*/  BSYNC.RECONVERGENT B1 ;  /* 0x0000000000017941 */ /* 0x000fea0003800200 */
.L_x_3:
[----:B-1----:R-:W-:Y:S02]  /*0590*/  IMAD.MOV.U32 R7, RZ, RZ, R5 ;  /* 0x000000ffff077224 */ /* 0x002fe400078e0005 */
[----:B------:R-:W-:-:S04]  /*05a0*/  HFMA2 R5, -RZ, RZ, 0, 0 ;  /* 0x00000000ff057431 */ /* 0x000fc800000001ff */
[----:B0-----:R-:W-:Y:S05]  /*05b0*/  RET.REL.NODEC R4 `(_Z20SigmoidForwardKernelPKfPfi) ;  /* 0xfffffff804907950 */ /* 0x001fea0003c3ffff */
.L_x_7:
[----:B------:R-:W-:-:S00]  /*05c0*/  BRA `(.L_x_7) ;  /* 0xfffffffc00fc7947 */ /* 0x000fc0000383ffff */
[----:B------:R-:W-:-:S00]  /*05d0*/  NOP ;  /* 0x0000000000007918 */ /* 0x000fc00000000000 */
        /* <DEDUP_REMOVED lines=10> */
.L_x_8:


//--------------------- .nv.shared.reserved.0     --------------------------
	.section	.nv.shared.reserved.0,"aw",@nobits
	.weak		__nv_reservedSMEM_offset_0_alias
	.size		__nv_reservedSMEM_offset_0_alias, 0, 64
	.other		__nv_reservedSMEM_offset_0_alias,@"STO_CUDA_RESERVED_SHARED STV_DEFAULT"
__nv_reservedSMEM_offset_0_alias:
	.zero		0
	.zero		64


//--------------------- .nv.constant0._Z20SigmoidForwardKernelPKfPfi --------------------------
	.section	.nv.constant0._Z20SigmoidForwardKernelPKfPfi,"a",@progbits
	.sectionflags	@""
	.align	4
.nv.constant0._Z20SigmoidForwardKernelPKfPfi:
	.zero		916


//--------------------- SYMBOLS --------------------------

	.type		.nv.reservedSmem.offset0,@object
	.size		.nv.reservedSmem.offset0,0x4
